//
// Generated by NVIDIA NVVM Compiler
//
// Compiler Build ID: CL-36424714
// Cuda compilation tools, release 13.0, V13.0.88
// Based on NVVM 20.0.0
//

.version 9.0
.target sm_100
.address_size 64

	// .globl	_Z8f_siggenv

.visible .entry _Z8f_siggenv()
{


	ret;

}


// ===== COMPILED SASS (sm_100) =====

	.target	sm_100

	.elftype	@"ET_EXEC"


//--------------------- .note.nv.tkinfo           --------------------------
	.section	.note.nv.tkinfo,"",@"SHT_NOTE"
	.sectionflags	@"SHF_NOTE_NV_TKINFO"
	.tkinfo
        /*0018*/ 	.word	0x00000002
        /*0030*/ 	.string	""
        /*0030*/ 	.string	"ptxas"
        /*0030*/ 	.string	"Cuda compilation tools, release 13.0, V13.0.88"
        /*0030*/ 	.string	"Build cuda_13.0.r13.0/compiler.36424714_0"
        /*0030*/ 	.string	"-arch sm_100 -m 64 "



//--------------------- .note.nv.cuinfo           --------------------------
	.section	.note.nv.cuinfo,"",@"SHT_NOTE"
	.sectionflags	@"SHF_NOTE_NV_CUINFO"
        /*0018*/ 	.short	0x0002
        /*001a*/ 	.short	0x0064
        /*001c*/ 	.short	0x0082
	.zero		2


//--------------------- .nv.info                  --------------------------
	.section	.nv.info,"",@"SHT_CUDA_INFO"
	.align	4


	//----- nvinfo : EIATTR_REGCOUNT
	.align		4
        /*0000*/ 	.byte	0x04, 0x2f
        /*0002*/ 	.short	(.L_1 - .L_0)
	.align		4
.L_0:
        /*0004*/ 	.word	index@(_Z8f_siggenv)
        /*0008*/ 	.word	0x00000004


	//----- nvinfo : EIATTR_FRAME_SIZE
	.align		4
.L_1:
        /*000c*/ 	.byte	0x04, 0x11
        /*000e*/ 	.short	(.L_3 - .L_2)
	.align		4
.L_2:
        /*0010*/ 	.word	index@(_Z8f_siggenv)
        /*0014*/ 	.word	0x00000000


	//----- nvinfo : EIATTR_MIN_STACK_SIZE
	.align		4
.L_3:
        /*0018*/ 	.byte	0x04, 0x12
        /*001a*/ 	.short	(.L_5 - .L_4)
	.align		4
.L_4:
        /*001c*/ 	.word	index@(_Z8f_siggenv)
        /*0020*/ 	.word	0x00000000
.L_5:


//--------------------- .nv.compat                --------------------------
	.section	.nv.compat,"",@"SHT_CUDA_COMPAT_INFO"
	.align	4
        /*0000*/ 	.byte	0x02, 0x09, 0x00, 0x00, 0x02, 0x02, 0x01, 0x00, 0x02, 0x05, 0x05, 0x00, 0x03, 0x07, 0x01, 0x01
        /*0010*/ 	.byte	0x02, 0x03, 0x00, 0x00, 0x02, 0x06, 0x01, 0x00, 0x04, 0x0b, 0x08, 0x00, 0x09, 0x00, 0x00, 0x00
        /*0020*/ 	.byte	0x00, 0x00, 0x00, 0x00


//--------------------- .nv.info._Z8f_siggenv     --------------------------
	.section	.nv.info._Z8f_siggenv,"",@"SHT_CUDA_INFO"
	.sectionflags	@""
	.align	4


	//----- nvinfo : EIATTR_CUDA_API_VERSION
	.align		4
        /*0000*/ 	.byte	0x04, 0x37
        /*0002*/ 	.short	(.L_7 - .L_6)
.L_6:
        /*0004*/ 	.word	0x00000082


	//----- nvinfo : EIATTR_SPARSE_MMA_MASK
	.align		4
.L_7:
        /*0008*/ 	.byte	0x03, 0x50
        /*000a*/ 	.short	0x0000


	//----- nvinfo : EIATTR_MAXREG_COUNT
	.align		4
        /*000c*/ 	.byte	0x03, 0x1b
        /*000e*/ 	.short	0x00ff


	//----- nvinfo : EIATTR_MERCURY_ISA_VERSION
	.align		4
        /*0010*/ 	.byte	0x03, 0x5f
        /*0012*/ 	.short	0x0101


	//----- nvinfo : EIATTR_VRC_CTA_INIT_COUNT
	.align		4
        /*0014*/ 	.byte	0x02, 0x4a
	.zero		1
	.zero		1


	//----- nvinfo : EIATTR_EXIT_INSTR_OFFSETS
	.align		4
        /*0018*/ 	.byte	0x04, 0x1c
        /*001a*/ 	.short	(.L_9 - .L_8)


	//   ....[0]....
.L_8:
        /*001c*/ 	.word	0x00000010


	//----- nvinfo : EIATTR_SW_WAR
	.align		4
.L_9:
        /*0020*/ 	.byte	0x04, 0x36
        /*0022*/ 	.short	(.L_11 - .L_10)
.L_10:
        /*0024*/ 	.word	0x00000008
.L_11:


//--------------------- .nv.callgraph             --------------------------
	.section	.nv.callgraph,"",@"SHT_CUDA_CALLGRAPH"
	.align	4
	.sectionentsize	8
	.align		4
        /*0000*/ 	.word	0x00000000
	.align		4
        /*0004*/ 	.word	0xffffffff
	.align		4
        /*0008*/ 	.word	0x00000000
	.align		4
        /*000c*/ 	.word	0xfffffffe
	.align		4
        /*0010*/ 	.word	0x00000000
	.align		4
        /*0014*/ 	.word	0xfffffffd
	.align		4
        /*0018*/ 	.word	0x00000000
	.align		4
        /*001c*/ 	.word	0xfffffffc


//--------------------- .text._Z8f_siggenv        --------------------------
	.section	.text._Z8f_siggenv,"ax",@progbits
	.align	128
        .global         _Z8f_siggenv
        .type           _Z8f_siggenv,@function
        .size           _Z8f_siggenv,(.L_x_1 - _Z8f_siggenv)
        .other          _Z8f_siggenv,@"STO_CUDA_ENTRY STV_DEFAULT"
_Z8f_siggenv:
.text._Z8f_siggenv:
[----:B------:R-:W-:Y:S01]  /*0000*/  LDC R1, c[0x0][0x37c] ;  /* 0x0000df00ff017b82 */ /* 0x000fe20000000800 */
[----:B------:R-:W-:Y:S05]  /*0010*/  EXIT ;  /* 0x000000000000794d */ /* 0x000fea0003800000 */
.L_x_0:
[----:B------:R-:W-:-:S00]  /*0020*/  BRA `(.L_x_0) ;  /* 0xfffffffc00fc7947 */ /* 0x000fc0000383ffff */
[----:B------:R-:W-:-:S00]  /*0030*/  NOP ;  /* 0x0000000000007918 */ /* 0x000fc00000000000 */
        /* <DEDUP_REMOVED lines=12> */
.L_x_1:


//--------------------- .nv.shared.reserved.0     --------------------------
	.section	.nv.shared.reserved.0,"aw",@nobits
	.weak		__nv_reservedSMEM_offset_0_alias
	.size		__nv_reservedSMEM_offset_0_alias, 0, 64
	.other		__nv_reservedSMEM_offset_0_alias,@"STO_CUDA_RESERVED_SHARED STV_DEFAULT"
__nv_reservedSMEM_offset_0_alias:
	.zero		0
	.zero		64


//--------------------- .nv.constant0._Z8f_siggenv --------------------------
	.section	.nv.constant0._Z8f_siggenv,"a",@progbits
	.sectionflags	@""
	.align	4
.nv.constant0._Z8f_siggenv:
	.zero		896


//--------------------- SYMBOLS --------------------------

	.type		.nv.reservedSmem.offset0,@object
	.size		.nv.reservedSmem.offset0,0x4
